	.headerflags	@"EF_CUDA_TEXMODE_UNIFIED EF_CUDA_64BIT_ADDRESS EF_CUDA_ACCELERATORS EF_CUDA_SM90 EF_CUDA_VIRTUAL_SM(EF_CUDA_SM90)"
	.elftype	@"ET_EXEC"


//--------------------- .nv.info                  --------------------------
	.section	.nv.info,"",@"SHT_CUDA_INFO"
	.align	4


	//----- nvinfo : EIATTR_REGCOUNT
	.align		4
        /*0000*/ 	.byte	0x04, 0x2f
        /*0002*/ 	.short	(.L_3 - .L_2)
	.align		4
.L_2:
        /*0004*/ 	.word	index@(triton_poi_fused__native_batch_norm_legit_no_training_convolution_relu_threshold_backward_23)
        /*0008*/ 	.word	0x00000014


	//----- nvinfo : EIATTR_MIN_STACK_SIZE
	.align		4
.L_3:
        /*000c*/ 	.byte	0x04, 0x12
        /*000e*/ 	.short	(.L_5 - .L_4)
	.align		4
.L_4:
        /*0010*/ 	.word	index@(triton_poi_fused__native_batch_norm_legit_no_training_convolution_relu_threshold_backward_23)
        /*0014*/ 	.word	0x00000000


	//----- nvinfo : EIATTR_FRAME_SIZE
	.align		4
.L_5:
        /*0018*/ 	.byte	0x04, 0x11
        /*001a*/ 	.short	(.L_7 - .L_6)
	.align		4
.L_6:
        /*001c*/ 	.word	index@(triton_poi_fused__native_batch_norm_legit_no_training_convolution_relu_threshold_backward_23)
        /*0020*/ 	.word	0x00000000


	//----- nvinfo : EIATTR_MIN_STACK_SIZE
	.align		4
.L_7:
        /*0024*/ 	.byte	0x04, 0x12
        /*0026*/ 	.short	(.L_9 - .L_8)
	.align		4
.L_8:
        /*0028*/ 	.word	index@(triton_poi_fused__native_batch_norm_legit_no_training_convolution_relu_threshold_backward_23)
        /*002c*/ 	.word	0x00000000
.L_9:


//--------------------- .nv.info.triton_poi_fused__native_batch_norm_legit_no_training_convolution_relu_threshold_backward_23 --------------------------
	.section	.nv.info.triton_poi_fused__native_batch_norm_legit_no_training_convolution_relu_threshold_backward_23,"",@"SHT_CUDA_INFO"
	.sectionflags	@""
	.align	4


	//----- nvinfo : EIATTR_CUDA_API_VERSION
	.align		4
        /*0000*/ 	.byte	0x04, 0x37
        /*0002*/ 	.short	(.L_11 - .L_10)
.L_10:
        /*0004*/ 	.word	0x0000007c


	//----- nvinfo : EIATTR_KPARAM_INFO
	.align		4
.L_11:
        /*0008*/ 	.byte	0x04, 0x17
        /*000a*/ 	.short	(.L_13 - .L_12)
.L_12:
        /*000c*/ 	.word	0x00000000
        /*0010*/ 	.short	0x0008
        /*0012*/ 	.short	0x0040
        /*0014*/ 	.byte	0x00, 0xf0, 0x11, 0x00


	//----- nvinfo : EIATTR_KPARAM_INFO
	.align		4
.L_13:
        /*0018*/ 	.byte	0x04, 0x17
        /*001a*/ 	.short	(.L_15 - .L_14)
.L_14:
        /*001c*/ 	.word	0x00000000
        /*0020*/ 	.short	0x0007
        /*0022*/ 	.short	0x0038
        /*0024*/ 	.byte	0x00, 0xf4, 0x21, 0x00


	//----- nvinfo : EIATTR_KPARAM_INFO
	.align		4
.L_15:
        /*0028*/ 	.byte	0x04, 0x17
        /*002a*/ 	.short	(.L_17 - .L_16)
.L_16:
        /*002c*/ 	.word	0x00000000
        /*0030*/ 	.short	0x0006
        /*0032*/ 	.short	0x0030
        /*0034*/ 	.byte	0x00, 0xf4, 0x21, 0x00


	//----- nvinfo : EIATTR_KPARAM_INFO
	.align		4
.L_17:
        /*0038*/ 	.byte	0x04, 0x17
        /*003a*/ 	.short	(.L_19 - .L_18)
.L_18:
        /*003c*/ 	.word	0x00000000
        /*0040*/ 	.short	0x0005
        /*0042*/ 	.short	0x0028
        /*0044*/ 	.byte	0x00, 0xf4, 0x21, 0x00


	//----- nvinfo : EIATTR_KPARAM_INFO
	.align		4
.L_19:
        /*0048*/ 	.byte	0x04, 0x17
        /*004a*/ 	.short	(.L_21 - .L_20)
.L_20:
        /*004c*/ 	.word	0x00000000
        /*0050*/ 	.short	0x0004
        /*0052*/ 	.short	0x0020
        /*0054*/ 	.byte	0x00, 0xf4, 0x21, 0x00


	//----- nvinfo : EIATTR_KPARAM_INFO
	.align		4
.L_21:
        /*0058*/ 	.byte	0x04, 0x17
        /*005a*/ 	.short	(.L_23 - .L_22)
.L_22:
        /*005c*/ 	.word	0x00000000
        /*0060*/ 	.short	0x0003
        /*0062*/ 	.short	0x0018
        /*0064*/ 	.byte	0x00, 0xf4, 0x21, 0x00


	//----- nvinfo : EIATTR_KPARAM_INFO
	.align		4
.L_23:
        /*0068*/ 	.byte	0x04, 0x17
        /*006a*/ 	.short	(.L_25 - .L_24)
.L_24:
        /*006c*/ 	.word	0x00000000
        /*0070*/ 	.short	0x0002
        /*0072*/ 	.short	0x0010
        /*0074*/ 	.byte	0x00, 0xf4, 0x21, 0x00


	//----- nvinfo : EIATTR_KPARAM_INFO
	.align		4
.L_25:
        /*0078*/ 	.byte	0x04, 0x17
        /*007a*/ 	.short	(.L_27 - .L_26)
.L_26:
        /*007c*/ 	.word	0x00000000
        /*0080*/ 	.short	0x0001
        /*0082*/ 	.short	0x0008
        /*0084*/ 	.byte	0x00, 0xf4, 0x21, 0x00


	//----- nvinfo : EIATTR_KPARAM_INFO
	.align		4
.L_27:
        /*0088*/ 	.byte	0x04, 0x17
        /*008a*/ 	.short	(.L_29 - .L_28)
.L_28:
        /*008c*/ 	.word	0x00000000
        /*0090*/ 	.short	0x0000
        /*0092*/ 	.short	0x0000
        /*0094*/ 	.byte	0x00, 0xf4, 0x21, 0x00


	//----- nvinfo : EIATTR_SPARSE_MMA_MASK
	.align		4
.L_29:
        /*0098*/ 	.byte	0x03, 0x50
        /*009a*/ 	.short	0x0000


	//----- nvinfo : EIATTR_MAXREG_COUNT
	.align		4
        /*009c*/ 	.byte	0x03, 0x1b
        /*009e*/ 	.short	0x00ff


	//----- nvinfo : EIATTR_EXIT_INSTR_OFFSETS
	.align		4
        /*00a0*/ 	.byte	0x04, 0x1c
        /*00a2*/ 	.short	(.L_31 - .L_30)


	//   ....[0]....
.L_30:
        /*00a4*/ 	.word	0x00000450


	//----- nvinfo : EIATTR_REQNTID
	.align		4
.L_31:
        /*00a8*/ 	.byte	0x04, 0x10
        /*00aa*/ 	.short	(.L_33 - .L_32)
.L_32:
        /*00ac*/ 	.word	0x00000080
        /*00b0*/ 	.word	0x00000001
        /*00b4*/ 	.word	0x00000001


	//----- nvinfo : EIATTR_CBANK_PARAM_SIZE
	.align		4
.L_33:
        /*00b8*/ 	.byte	0x03, 0x19
        /*00ba*/ 	.short	0x0044


	//----- nvinfo : EIATTR_PARAM_CBANK
	.align		4
        /*00bc*/ 	.byte	0x04, 0x0a
        /*00be*/ 	.short	(.L_35 - .L_34)
	.align		4
.L_34:
        /*00c0*/ 	.word	index@(.nv.constant0.triton_poi_fused__native_batch_norm_legit_no_training_convolution_relu_threshold_backward_23)
        /*00c4*/ 	.short	0x0210
        /*00c6*/ 	.short	0x0044


	//----- nvinfo : EIATTR_SW_WAR
	.align		4
.L_35:
        /*00c8*/ 	.byte	0x04, 0x36
        /*00ca*/ 	.short	(.L_37 - .L_36)
.L_36:
        /*00cc*/ 	.word	0x00000008
.L_37:


//--------------------- .nv.callgraph             --------------------------
	.section	.nv.callgraph,"",@"SHT_CUDA_CALLGRAPH"
	.align	4
	.sectionentsize	8
	.align		4
        /*0000*/ 	.word	0x00000000
	.align		4
        /*0004*/ 	.word	0xffffffff
	.align		4
        /*0008*/ 	.word	0x00000000
	.align		4
        /*000c*/ 	.word	0xfffffffe
	.align		4
        /*0010*/ 	.word	0x00000000
	.align		4
        /*0014*/ 	.word	0xfffffffd
	.align		4
        /*0018*/ 	.word	0x00000000
	.align		4
        /*001c*/ 	.word	0xfffffffc


//--------------------- .nv.constant4             --------------------------
	.section	.nv.constant4,"a",@progbits
	.align	8
	.align		8
.nv.constant4:
        /*0000*/ 	.dword	_$_str
	.align		8
        /*0008*/ 	.dword	_$_str_$_2


//--------------------- .text.triton_poi_fused__native_batch_norm_legit_no_training_convolution_relu_threshold_backward_23 --------------------------
	.section	.text.triton_poi_fused__native_batch_norm_legit_no_training_convolution_relu_threshold_backward_23,"ax",@progbits
	.align	128
        .global         triton_poi_fused__native_batch_norm_legit_no_training_convolution_relu_threshold_backward_23
        .type           triton_poi_fused__native_batch_norm_legit_no_training_convolution_relu_threshold_backward_23,@function
        .size           triton_poi_fused__native_batch_norm_legit_no_training_convolution_relu_threshold_backward_23,(.L_x_1 - triton_poi_fused__native_batch_norm_legit_no_training_convolution_relu_threshold_backward_23)
        .other          triton_poi_fused__native_batch_norm_legit_no_training_convolution_relu_threshold_backward_23,@"STO_CUDA_ENTRY STV_DEFAULT"
triton_poi_fused__native_batch_norm_legit_no_training_convolution_relu_threshold_backward_23:
.text.triton_poi_fused__native_batch_norm_legit_no_training_convolution_relu_threshold_backward_23:
[----:B------:R-:W-:Y:S01]  /*0000*/  LDC R1, c[0x0][0x28] ;  /* 0x00000a00ff017b82 */ /* 0x000fe20000000800 */
[----:B------:R-:W1:Y:S07]  /*0010*/  S2R R0, SR_TID.X ;  /* 0x0000000000007919 */ /* 0x000e6e0000002100 */
[----:B------:R-:W2:Y:S01]  /*0020*/  LDC.64 R12, c[0x0][0x228] ;  /* 0x00008a00ff0c7b82 */ /* 0x000ea20000000a00 */
[----:B------:R-:W-:Y:S01]  /*0030*/  ULDC.64 UR4, c[0x0][0x208] ;  /* 0x0000820000047ab9 */ /* 0x000fe20000000a00 */
[----:B------:R-:W-:Y:S01]  /*0040*/  ULDC.64 UR6, c[0x0][0x248] ;  /* 0x0000920000067ab9 */ /* 0x000fe20000000a00 */
[----:B------:R-:W3:Y:S05]  /*0050*/  S2R R5, SR_CTAID.X ;  /* 0x0000000000057919 */ /* 0x000eea0000002500 */
[----:B------:R-:W4:Y:S08]  /*0060*/  LDC.64 R8, c[0x0][0x218] ;  /* 0x00008600ff087b82 */ /* 0x000f300000000a00 */
[----:B------:R-:W5:Y:S08]  /*0070*/  LDC.64 R10, c[0x0][0x220] ;  /* 0x00008800ff0a7b82 */ /* 0x000f700000000a00 */
[----:B------:R-:W4:Y:S01]  /*0080*/  LDC.64 R14, c[0x0][0x230] ;  /* 0x00008c00ff0e7b82 */ /* 0x000f220000000a00 */
[----:B-1----:R-:W-:Y:S01]  /*0090*/  IMAD.SHL.U32 R0, R0, 0x2, RZ ;  /* 0x0000000200007824 */ /* 0x002fe200078e00ff */
[----:B---3--:R-:W-:-:S04]  /*00a0*/  SHF.R.S32.HI R3, RZ, 0x17, R5 ;  /* 0x00000017ff037819 */ /* 0x008fc80000011405 */
[----:B------:R-:W-:Y:S02]  /*00b0*/  LOP3.LUT R0, R0, 0xfe, RZ, 0xc0, !PT ;  /* 0x000000fe00007812 */ /* 0x000fe400078ec0ff */
[----:B------:R-:W-:Y:S02]  /*00c0*/  SGXT R3, R3, 0x1 ;  /* 0x000000010303781a */ /* 0x000fe40000000200 */
[----:B------:R-:W-:Y:S02]  /*00d0*/  LEA R0, R5, R0, 0x8 ;  /* 0x0000000005007211 */ /* 0x000fe400078e40ff */
[----:B------:R-:W1:Y:S02]  /*00e0*/  LDC.64 R4, c[0x0][0x238] ;  /* 0x00008e00ff047b82 */ /* 0x000e640000000a00 */
[----:B------:R-:W-:-:S04]  /*00f0*/  LEA.HI R3, R3, R0, RZ, 0x4 ;  /* 0x0000000003037211 */ /* 0x000fc800078f20ff */
[--C-:B------:R-:W-:Y:S02]  /*0100*/  SHF.R.S32.HI R2, RZ, 0x4, R3.reuse ;  /* 0x00000004ff027819 */ /* 0x100fe40000011403 */
[----:B------:R-:W-:-:S04]  /*0110*/  SHF.R.S32.HI R3, RZ, 0x1f, R3 ;  /* 0x0000001fff037819 */ /* 0x000fc80000011403 */
[----:B------:R-:W-:-:S04]  /*0120*/  LEA.HI R3, R3, R2, RZ, 0xa ;  /* 0x0000000203037211 */ /* 0x000fc800078f50ff */
[----:B------:R-:W-:-:S05]  /*0130*/  LOP3.LUT R3, R3, 0xfffffc00, RZ, 0xc0, !PT ;  /* 0xfffffc0003037812 */ /* 0x000fca00078ec0ff */
[----:B------:R-:W-:Y:S02]  /*0140*/  IMAD.IADD R17, R2, 0x1, -R3 ;  /* 0x0000000102117824 */ /* 0x000fe400078e0a03 */
[----:B------:R-:W3:Y:S02]  /*0150*/  LDC.64 R2, c[0x0][0x210] ;  /* 0x00008400ff027b82 */ /* 0x000ee40000000a00 */
[----:B--2---:R-:W-:-:S05]  /*0160*/  IMAD.WIDE R12, R17, 0x4, R12 ;  /* 0x00000004110c7825 */ /* 0x004fca00078e020c */
[----:B------:R2:W2:Y:S01]  /*0170*/  LDG.E.EL R16, desc[UR4][R12.64] ;  /* 0x000000040c107981 */ /* 0x0004a2000c2e1900 */
[----:B----4-:R-:W-:-:S04]  /*0180*/  IMAD.WIDE R8, R17, 0x4, R8 ;  /* 0x0000000411087825 */ /* 0x010fc800078e0208 */
[----:B-----5:R-:W-:Y:S02]  /*0190*/  IMAD.WIDE R10, R17, 0x4, R10 ;  /* 0x00000004110a7825 */ /* 0x020fe400078e020a */
[----:B------:R4:W5:Y:S04]  /*01a0*/  LDG.E.EL R8, desc[UR4][R8.64] ;  /* 0x0000000408087981 */ /* 0x000968000c2e1900 */
[----:B------:R-:W5:Y:S01]  /*01b0*/  LDG.E.EL R10, desc[UR4][R10.64] ;  /* 0x000000040a0a7981 */ /* 0x000f62000c2e1900 */
[----:B---3--:R-:W-:-:S05]  /*01c0*/  IMAD.WIDE R2, R0, 0x4, R2 ;  /* 0x0000000400027825 */ /* 0x008fca00078e0202 */
[----:B------:R-:W5:Y:S01]  /*01d0*/  LDG.E.64 R6, desc[UR4][R2.64] ;  /* 0x0000000402067981 */ /* 0x000f62000c1e1b00 */
[----:B0-2---:R-:W-:-:S04]  /*01e0*/  IMAD.WIDE R12, R17, 0x4, R14 ;  /* 0x00000004110c7825 */ /* 0x005fc800078e020e */
[----:B-1----:R-:W-:Y:S02]  /*01f0*/  IMAD.WIDE R4, R17, 0x4, R4 ;  /* 0x0000000411047825 */ /* 0x002fe400078e0204 */
[----:B------:R-:W2:Y:S04]  /*0200*/  LDG.E.EL R12, desc[UR4][R12.64] ;  /* 0x000000040c0c7981 */ /* 0x000ea8000c2e1900 */
[----:B------:R0:W2:Y:S01]  /*0210*/  LDG.E.EL R15, desc[UR4][R4.64] ;  /* 0x00000004040f7981 */ /* 0x0000a2000c2e1900 */
[----:B----4-:R-:W-:Y:S01]  /*0220*/  HFMA2.MMA R9, -RZ, RZ, 1.625, 0 ;  /* 0x3e800000ff097435 */ /* 0x010fe200000001ff */
[----:B------:R-:W-:-:S04]  /*0230*/  FADD R16, R16, 9.9999997473787516356e-06 ;  /* 0x3727c5ac10107421 */ /* 0x000fc80000000000 */
[----:B------:R-:W1:Y:S02]  /*0240*/  MUFU.SQRT R14, R16 ;  /* 0x00000010000e7308 */ /* 0x000e640000002000 */
[C---:B-1----:R-:W-:Y:S02]  /*0250*/  FSETP.GT.AND P0, PT, R14.reuse, 8.50705917302346158658e+37, PT ;  /* 0x7e8000000e00780b */ /* 0x042fe40003f04000 */
[----:B------:R-:W-:-:S11]  /*0260*/  FSETP.GEU.AND P1, PT, R14, 1.175494350822287508e-38, PT ;  /* 0x008000000e00780b */ /* 0x000fd60003f2e000 */
[----:B------:R-:W-:-:S04]  /*0270*/  @P0 FMUL R14, R14, 0.25 ;  /* 0x3e8000000e0e0820 */ /* 0x000fc80000400000 */
[----:B------:R-:W-:-:S06]  /*0280*/  @!P1 FMUL R14, R14, 16777216 ;  /* 0x4b8000000e0e9820 */ /* 0x000fcc0000400000 */
[----:B------:R-:W1:Y:S01]  /*0290*/  MUFU.RCP R14, R14 ;  /* 0x0000000e000e7308 */ /* 0x000e620000001000 */
[----:B------:R-:W-:Y:S01]  /*02a0*/  FSEL R9, R9, 1, P0 ;  /* 0x3f80000009097808 */ /* 0x000fe20000000000 */
[--C-:B-----5:R-:W-:Y:S01]  /*02b0*/  FADD R7, R7, R8.reuse ;  /* 0x0000000807077221 */ /* 0x120fe20000000000 */
[----:B------:R-:W-:-:S03]  /*02c0*/  FADD R6, R6, R8 ;  /* 0x0000000806067221 */ /* 0x000fc60000000000 */
[----:B------:R-:W-:Y:S01]  /*02d0*/  @!P1 FMUL R9, R9, 16777216 ;  /* 0x4b80000009099820 */ /* 0x000fe20000400000 */
[C---:B0-----:R-:W-:Y:S01]  /*02e0*/  FADD R4, -R10.reuse, R7 ;  /* 0x000000070a047221 */ /* 0x041fe20000000100 */
[----:B------:R-:W-:Y:S02]  /*02f0*/  FADD R10, -R10, R6 ;  /* 0x000000060a0a7221 */ /* 0x000fe40000000100 */
[----:B-1----:R-:W-:-:S04]  /*0300*/  FMUL R9, R14, R9 ;  /* 0x000000090e097220 */ /* 0x002fc80000400000 */
[C---:B------:R-:W-:Y:S01]  /*0310*/  FMUL R8, R9.reuse, R4 ;  /* 0x0000000409087220 */ /* 0x040fe20000400000 */
[----:B------:R-:W-:Y:S01]  /*0320*/  FMUL R10, R9, R10 ;  /* 0x0000000a090a7220 */ /* 0x000fe20000400000 */
[----:B------:R-:W0:Y:S02]  /*0330*/  LDC.64 R4, c[0x0][0x240] ;  /* 0x00009000ff047b82 */ /* 0x000e240000000a00 */
[C-C-:B--2---:R-:W-:Y:S01]  /*0340*/  FFMA R8, R12.reuse, R8, R15.reuse ;  /* 0x000000080c087223 */ /* 0x144fe2000000000f */
[----:B------:R-:W-:-:S04]  /*0350*/  FFMA R10, R12, R10, R15 ;  /* 0x0000000a0c0a7223 */ /* 0x000fc8000000000f */
[----:B------:R-:W-:Y:S02]  /*0360*/  FSETP.GEU.AND P0, PT, R8, RZ, PT ;  /* 0x000000ff0800720b */ /* 0x000fe40003f0e000 */
[----:B------:R-:W-:Y:S02]  /*0370*/  FSETP.GEU.AND P1, PT, R10, RZ, PT ;  /* 0x000000ff0a00720b */ /* 0x000fe40003f2e000 */
[----:B------:R-:W-:Y:S02]  /*0380*/  FSEL R11, R8, RZ, P0 ;  /* 0x000000ff080b7208 */ /* 0x000fe40000000000 */
[----:B------:R-:W-:Y:S02]  /*0390*/  FSEL R10, R10, RZ, P1 ;  /* 0x000000ff0a0a7208 */ /* 0x000fe40000800000 */
[----:B------:R-:W-:Y:S02]  /*03a0*/  FSETP.GTU.AND P0, PT, R11, RZ, PT ;  /* 0x000000ff0b00720b */ /* 0x000fe40003f0c000 */
[----:B------:R-:W-:-:S02]  /*03b0*/  FSETP.GTU.AND P1, PT, R10, RZ, PT ;  /* 0x000000ff0a00720b */ /* 0x000fc40003f2c000 */
[----:B------:R-:W-:Y:S02]  /*03c0*/  SEL R13, RZ, 0x100, P0 ;  /* 0x00000100ff0d7807 */ /* 0x000fe40000000000 */
[----:B------:R-:W-:Y:S02]  /*03d0*/  SEL R12, RZ, 0x1, P1 ;  /* 0x00000001ff0c7807 */ /* 0x000fe40000800000 */
[----:B------:R-:W-:Y:S01]  /*03e0*/  IADD3 R8, P2, R0, UR6, RZ ;  /* 0x0000000600087c10 */ /* 0x000fe2000ff5e0ff */
[----:B0-----:R-:W-:-:S03]  /*03f0*/  IMAD.WIDE R4, R0, 0x4, R4 ;  /* 0x0000000400047825 */ /* 0x001fc600078e0204 */
[----:B------:R-:W-:Y:S01]  /*0400*/  LEA.HI.X.SX32 R9, R0, UR7, 0x1, P2 ;  /* 0x0000000700097c11 */ /* 0x000fe200090f0eff */
[----:B------:R-:W-:Y:S01]  /*0410*/  IMAD.IADD R13, R12, 0x1, R13 ;  /* 0x000000010c0d7824 */ /* 0x000fe200078e020d */
[----:B------:R-:W-:Y:S04]  /*0420*/  STG.E.64 desc[UR4][R2.64], R6 ;  /* 0x0000000602007986 */ /* 0x000fe8000c101b04 */
[----:B------:R-:W-:Y:S04]  /*0430*/  STG.E.64 desc[UR4][R4.64], R10 ;  /* 0x0000000a04007986 */ /* 0x000fe8000c101b04 */
[----:B------:R-:W-:Y:S01]  /*0440*/  STG.E.U16 desc[UR4][R8.64], R13 ;  /* 0x0000000d08007986 */ /* 0x000fe2000c101504 */
[----:B------:R-:W-:Y:S05]  /*0450*/  EXIT ;  /* 0x000000000000794d */ /* 0x000fea0003800000 */
.L_x_0:
[----:B------:R-:W-:-:S00]  /*0460*/  BRA `(.L_x_0) ;  /* 0xfffffffc00fc7947 */ /* 0x000fc0000383ffff */
[----:B------:R-:W-:-:S00]  /*0470*/  NOP ;  /* 0x0000000000007918 */ /* 0x000fc00000000000 */
        /* <DEDUP_REMOVED lines=8> */
.L_x_1:


//--------------------- .nv.global.init           --------------------------
	.section	.nv.global.init,"aw",@progbits
.nv.global.init:
	.type		_$_str,@object
	.size		_$_str,(_$_str_$_2 - _$_str)
_$_str:
        /*0000*/ 	.byte	0x5f, 0x5f, 0x43, 0x55, 0x44, 0x41, 0x5f, 0x46, 0x54, 0x5a, 0x00
	.type		_$_str_$_2,@object
	.size		_$_str_$_2,(.L_1 - _$_str_$_2)
_$_str_$_2:
        /*000b*/ 	.byte	0x5f, 0x5f, 0x43, 0x55, 0x44, 0x41, 0x5f, 0x50, 0x52, 0x45, 0x43, 0x5f, 0x53, 0x51, 0x52, 0x54
        /*001b*/ 	.byte	0x00
.L_1:


//--------------------- .nv.constant0.triton_poi_fused__native_batch_norm_legit_no_training_convolution_relu_threshold_backward_23 --------------------------
	.section	.nv.constant0.triton_poi_fused__native_batch_norm_legit_no_training_convolution_relu_threshold_backward_23,"a",@progbits
	.sectionflags	@""
	.align	4
.nv.constant0.triton_poi_fused__native_batch_norm_legit_no_training_convolution_relu_threshold_backward_23:
	.zero		596
